	.headerflags	@"EF_CUDA_TEXMODE_UNIFIED EF_CUDA_64BIT_ADDRESS EF_CUDA_ACCELERATORS EF_CUDA_SM90 EF_CUDA_VIRTUAL_SM(EF_CUDA_SM90)"
	.elftype	@"ET_EXEC"


//--------------------- .nv.info                  --------------------------
	.section	.nv.info,"",@"SHT_CUDA_INFO"
	.align	4


	//----- nvinfo : EIATTR_REGCOUNT
	.align		4
        /*0000*/ 	.byte	0x04, 0x2f
        /*0002*/ 	.short	(.L_1 - .L_0)
	.align		4
.L_0:
        /*0004*/ 	.word	index@(triton_poi_fused_5)
        /*0008*/ 	.word	0x0000001e


	//----- nvinfo : EIATTR_MIN_STACK_SIZE
	.align		4
.L_1:
        /*000c*/ 	.byte	0x04, 0x12
        /*000e*/ 	.short	(.L_3 - .L_2)
	.align		4
.L_2:
        /*0010*/ 	.word	index@(triton_poi_fused_5)
        /*0014*/ 	.word	0x00000000


	//----- nvinfo : EIATTR_FRAME_SIZE
	.align		4
.L_3:
        /*0018*/ 	.byte	0x04, 0x11
        /*001a*/ 	.short	(.L_5 - .L_4)
	.align		4
.L_4:
        /*001c*/ 	.word	index@(triton_poi_fused_5)
        /*0020*/ 	.word	0x00000000


	//----- nvinfo : EIATTR_MIN_STACK_SIZE
	.align		4
.L_5:
        /*0024*/ 	.byte	0x04, 0x12
        /*0026*/ 	.short	(.L_7 - .L_6)
	.align		4
.L_6:
        /*0028*/ 	.word	index@(triton_poi_fused_5)
        /*002c*/ 	.word	0x00000000
.L_7:


//--------------------- .nv.info.triton_poi_fused_5 --------------------------
	.section	.nv.info.triton_poi_fused_5,"",@"SHT_CUDA_INFO"
	.sectionflags	@""
	.align	4


	//----- nvinfo : EIATTR_CUDA_API_VERSION
	.align		4
        /*0000*/ 	.byte	0x04, 0x37
        /*0002*/ 	.short	(.L_9 - .L_8)
.L_8:
        /*0004*/ 	.word	0x0000007c


	//----- nvinfo : EIATTR_KPARAM_INFO
	.align		4
.L_9:
        /*0008*/ 	.byte	0x04, 0x17
        /*000a*/ 	.short	(.L_11 - .L_10)
.L_10:
        /*000c*/ 	.word	0x00000000
        /*0010*/ 	.short	0x0003
        /*0012*/ 	.short	0x0014
        /*0014*/ 	.byte	0x00, 0xf0, 0x11, 0x00


	//----- nvinfo : EIATTR_KPARAM_INFO
	.align		4
.L_11:
        /*0018*/ 	.byte	0x04, 0x17
        /*001a*/ 	.short	(.L_13 - .L_12)
.L_12:
        /*001c*/ 	.word	0x00000000
        /*0020*/ 	.short	0x0002
        /*0022*/ 	.short	0x0010
        /*0024*/ 	.byte	0x00, 0xf0, 0x11, 0x00


	//----- nvinfo : EIATTR_KPARAM_INFO
	.align		4
.L_13:
        /*0028*/ 	.byte	0x04, 0x17
        /*002a*/ 	.short	(.L_15 - .L_14)
.L_14:
        /*002c*/ 	.word	0x00000000
        /*0030*/ 	.short	0x0001
        /*0032*/ 	.short	0x0008
        /*0034*/ 	.byte	0x00, 0xf4, 0x21, 0x00


	//----- nvinfo : EIATTR_KPARAM_INFO
	.align		4
.L_15:
        /*0038*/ 	.byte	0x04, 0x17
        /*003a*/ 	.short	(.L_17 - .L_16)
.L_16:
        /*003c*/ 	.word	0x00000000
        /*0040*/ 	.short	0x0000
        /*0042*/ 	.short	0x0000
        /*0044*/ 	.byte	0x00, 0xf4, 0x21, 0x00


	//----- nvinfo : EIATTR_SPARSE_MMA_MASK
	.align		4
.L_17:
        /*0048*/ 	.byte	0x03, 0x50
        /*004a*/ 	.short	0x0000


	//----- nvinfo : EIATTR_MAXREG_COUNT
	.align		4
        /*004c*/ 	.byte	0x03, 0x1b
        /*004e*/ 	.short	0x00ff


	//----- nvinfo : EIATTR_EXIT_INSTR_OFFSETS
	.align		4
        /*0050*/ 	.byte	0x04, 0x1c
        /*0052*/ 	.short	(.L_19 - .L_18)


	//   ....[0]....
.L_18:
        /*0054*/ 	.word	0x000006d0


	//   ....[1]....
        /*0058*/ 	.word	0x00000720


	//----- nvinfo : EIATTR_REQNTID
	.align		4
.L_19:
        /*005c*/ 	.byte	0x04, 0x10
        /*005e*/ 	.short	(.L_21 - .L_20)
.L_20:
        /*0060*/ 	.word	0x00000080
        /*0064*/ 	.word	0x00000001
        /*0068*/ 	.word	0x00000001


	//----- nvinfo : EIATTR_CBANK_PARAM_SIZE
	.align		4
.L_21:
        /*006c*/ 	.byte	0x03, 0x19
        /*006e*/ 	.short	0x0018


	//----- nvinfo : EIATTR_PARAM_CBANK
	.align		4
        /*0070*/ 	.byte	0x04, 0x0a
        /*0072*/ 	.short	(.L_23 - .L_22)
	.align		4
.L_22:
        /*0074*/ 	.word	index@(.nv.constant0.triton_poi_fused_5)
        /*0078*/ 	.short	0x0210
        /*007a*/ 	.short	0x0018


	//----- nvinfo : EIATTR_SW_WAR
	.align		4
.L_23:
        /*007c*/ 	.byte	0x04, 0x36
        /*007e*/ 	.short	(.L_25 - .L_24)
.L_24:
        /*0080*/ 	.word	0x00000008
.L_25:


//--------------------- .nv.callgraph             --------------------------
	.section	.nv.callgraph,"",@"SHT_CUDA_CALLGRAPH"
	.align	4
	.sectionentsize	8
	.align		4
        /*0000*/ 	.word	0x00000000
	.align		4
        /*0004*/ 	.word	0xffffffff
	.align		4
        /*0008*/ 	.word	0x00000000
	.align		4
        /*000c*/ 	.word	0xfffffffe
	.align		4
        /*0010*/ 	.word	0x00000000
	.align		4
        /*0014*/ 	.word	0xfffffffd
	.align		4
        /*0018*/ 	.word	0x00000000
	.align		4
        /*001c*/ 	.word	0xfffffffc


//--------------------- .text.triton_poi_fused_5  --------------------------
	.section	.text.triton_poi_fused_5,"ax",@progbits
	.sectionflags	@"SHF_BARRIERS=1"
	.align	128
        .global         triton_poi_fused_5
        .type           triton_poi_fused_5,@function
        .size           triton_poi_fused_5,(.L_x_1 - triton_poi_fused_5)
        .other          triton_poi_fused_5,@"STO_CUDA_ENTRY STV_DEFAULT"
triton_poi_fused_5:
.text.triton_poi_fused_5:
[----:B------:R-:W0:Y:S01]  /*0000*/  LDC R1, c[0x0][0x28] ;  /* 0x00000a00ff017b82 */ /* 0x000e220000000800 */
[----:B------:R-:W1:Y:S07]  /*0010*/  S2R R19, SR_CTAID.Z ;  /* 0x0000000000137919 */ /* 0x000e6e0000002700 */
[----:B------:R-:W1:Y:S01]  /*0020*/  S2UR UR4, SR_CTAID.Y ;  /* 0x00000000000479c3 */ /* 0x000e620000002600 */
[----:B------:R-:W-:Y:S01]  /*0030*/  IMAD.MOV.U32 R14, RZ, RZ, RZ ;  /* 0x000000ffff0e7224 */ /* 0x000fe200078e00ff */
[----:B------:R-:W-:Y:S01]  /*0040*/  ULDC.64 UR6, c[0x0][0x208] ;  /* 0x0000820000067ab9 */ /* 0x000fe20000000a00 */
[----:B------:R-:W2:Y:S01]  /*0050*/  S2R R15, SR_CTAID.X ;  /* 0x00000000000f7919 */ /* 0x000ea20000002500 */
[----:B------:R-:W3:Y:S04]  /*0060*/  S2R R18, SR_TID.X ;  /* 0x0000000000127919 */ /* 0x000ee80000002100 */
[----:B------:R-:W1:Y:S08]  /*0070*/  LDC R0, c[0x0][0x10] ;  /* 0x00000400ff007b82 */ /* 0x000e700000000800 */
[----:B------:R-:W4:Y:S01]  /*0080*/  LDC.64 R16, c[0x0][0x210] ;  /* 0x00008400ff107b82 */ /* 0x000f220000000a00 */
[----:B-1----:R-:W-:-:S02]  /*0090*/  IMAD R19, R19, R0, UR4 ;  /* 0x0000000413137e24 */ /* 0x002fc4000f8e0200 */
[----:B--2---:R-:W-:Y:S02]  /*00a0*/  IMAD.SHL.U32 R15, R15, 0x10, RZ ;  /* 0x000000100f0f7824 */ /* 0x004fe400078e00ff */
[----:B------:R-:W-:Y:S01]  /*00b0*/  IMAD.SHL.U32 R19, R19, 0x40, RZ ;  /* 0x0000004013137824 */ /* 0x000fe200078e00ff */
[----:B---3--:R-:W-:Y:S02]  /*00c0*/  SHF.R.U32.HI R0, RZ, 0x4, R18 ;  /* 0x00000004ff007819 */ /* 0x008fe40000011612 */
[----:B------:R-:W-:Y:S02]  /*00d0*/  LOP3.LUT R4, R15, 0xf, R18, 0xf8, !PT ;  /* 0x0000000f0f047812 */ /* 0x000fe400078ef812 */
[----:B------:R-:W-:Y:S02]  /*00e0*/  SGXT.U32 R0, R0, 0x3 ;  /* 0x000000030000781a */ /* 0x000fe40000000000 */
[----:B------:R-:W-:Y:S02]  /*00f0*/  ISETP.GE.AND P0, PT, R4, 0x9, PT ;  /* 0x000000090400780c */ /* 0x000fe40003f06270 */
[----:B------:R-:W-:-:S02]  /*0100*/  LOP3.LUT R3, R19, 0x8, R0, 0xfe, !PT ;  /* 0x0000000813037812 */ /* 0x000fc400078efe00 */
[----:B------:R-:W-:Y:S02]  /*0110*/  LOP3.LUT R2, R19, R0, RZ, 0xfc, !PT ;  /* 0x0000000013027212 */ /* 0x000fe400078efcff */
[C---:B------:R-:W-:Y:S01]  /*0120*/  ISETP.LT.AND P2, PT, R3.reuse, 0x200000, !P0 ;  /* 0x002000000300780c */ /* 0x040fe20004741270 */
[--C-:B------:R-:W-:Y:S01]  /*0130*/  IMAD R3, R3, 0x9, R4.reuse ;  /* 0x0000000903037824 */ /* 0x100fe200078e0204 */
[----:B------:R-:W-:Y:S01]  /*0140*/  LOP3.LUT R6, R19, 0x10, R0, 0xfe, !PT ;  /* 0x0000001013067812 */ /* 0x000fe200078efe00 */
[C---:B------:R-:W-:Y:S01]  /*0150*/  IMAD R5, R2.reuse, 0x9, R4 ;  /* 0x0000000902057824 */ /* 0x040fe200078e0204 */
[----:B------:R-:W-:Y:S02]  /*0160*/  LOP3.LUT R7, R19, 0x18, R0, 0xfe, !PT ;  /* 0x0000001813077812 */ /* 0x000fe400078efe00 */
[----:B------:R-:W-:Y:S01]  /*0170*/  ISETP.LT.AND P1, PT, R2, 0x200000, !P0 ;  /* 0x002000000200780c */ /* 0x000fe20004721270 */
[----:B----4-:R-:W-:Y:S01]  /*0180*/  IMAD.WIDE R2, R3, 0x4, R16 ;  /* 0x0000000403027825 */ /* 0x010fe200078e0210 */
[----:B------:R-:W-:-:S02]  /*0190*/  ISETP.LT.AND P6, PT, R6, 0x200000, !P0 ;  /* 0x002000000600780c */ /* 0x000fc400047c1270 */
[----:B------:R-:W-:Y:S02]  /*01a0*/  LOP3.LUT R8, R19, 0x20, R0, 0xfe, !PT ;  /* 0x0000002013087812 */ /* 0x000fe400078efe00 */
[----:B------:R-:W-:Y:S01]  /*01b0*/  ISETP.LT.AND P5, PT, R7, 0x200000, !P0 ;  /* 0x002000000700780c */ /* 0x000fe200047a1270 */
[----:B------:R1:W2:Y:S01]  /*01c0*/  @P2 LDG.E.EL R14, desc[UR6][R2.64] ;  /* 0x00000006020e2981 */ /* 0x0002a2000c2e1900 */
[----:B------:R-:W-:Y:S02]  /*01d0*/  LOP3.LUT R4, R19, 0x28, R0, 0xfe, !PT ;  /* 0x0000002813047812 */ /* 0x000fe400078efe00 */
[----:B------:R-:W-:Y:S02]  /*01e0*/  LOP3.LUT R6, R19, 0x30, R0, 0xfe, !PT ;  /* 0x0000003013067812 */ /* 0x000fe400078efe00 */
[----:B------:R-:W-:Y:S02]  /*01f0*/  LOP3.LUT R7, R19, 0x38, R0, 0xfe, !PT ;  /* 0x0000003813077812 */ /* 0x000fe400078efe00 */
[----:B------:R-:W-:-:S02]  /*0200*/  ISETP.LT.AND P4, PT, R8, 0x200000, !P0 ;  /* 0x002000000800780c */ /* 0x000fc40004781270 */
[----:B------:R-:W-:Y:S02]  /*0210*/  ISETP.LT.AND P3, PT, R4, 0x200000, !P0 ;  /* 0x002000000400780c */ /* 0x000fe40004761270 */
[----:B------:R-:W-:Y:S02]  /*0220*/  ISETP.LT.AND P2, PT, R6, 0x200000, !P0 ;  /* 0x002000000600780c */ /* 0x000fe40004741270 */
[----:B------:R-:W-:Y:S01]  /*0230*/  ISETP.LT.AND P0, PT, R7, 0x200000, !P0 ;  /* 0x002000000700780c */ /* 0x000fe20004701270 */
[C---:B------:R-:W-:Y:S02]  /*0240*/  VIADD R7, R5.reuse, 0x90 ;  /* 0x0000009005077836 */ /* 0x040fe40000000000 */
[C---:B------:R-:W-:Y:S02]  /*0250*/  VIADD R9, R5.reuse, 0xd8 ;  /* 0x000000d805097836 */ /* 0x040fe40000000000 */
[C---:B------:R-:W-:Y:S02]  /*0260*/  VIADD R11, R5.reuse, 0x120 ;  /* 0x00000120050b7836 */ /* 0x040fe40000000000 */
[----:B------:R-:W-:-:S02]  /*0270*/  VIADD R13, R5, 0x168 ;  /* 0x00000168050d7836 */ /* 0x000fc40000000000 */
[C---:B------:R-:W-:Y:S02]  /*0280*/  VIADD R23, R5.reuse, 0x1b0 ;  /* 0x000001b005177836 */ /* 0x040fe40000000000 */
[C---:B------:R-:W-:Y:S02]  /*0290*/  VIADD R25, R5.reuse, 0x1f8 ;  /* 0x000001f805197836 */ /* 0x040fe40000000000 */
[----:B-1----:R-:W-:-:S04]  /*02a0*/  IMAD.WIDE R2, R5, 0x4, R16 ;  /* 0x0000000405027825 */ /* 0x002fc800078e0210 */
[----:B------:R-:W-:-:S04]  /*02b0*/  IMAD.WIDE R4, R7, 0x4, R16 ;  /* 0x0000000407047825 */ /* 0x000fc800078e0210 */
[----:B------:R-:W-:-:S04]  /*02c0*/  IMAD.WIDE R6, R9, 0x4, R16 ;  /* 0x0000000409067825 */ /* 0x000fc800078e0210 */
[----:B------:R-:W-:Y:S01]  /*02d0*/  IMAD.WIDE R8, R11, 0x4, R16 ;  /* 0x000000040b087825 */ /* 0x000fe200078e0210 */
[----:B------:R-:W-:-:S03]  /*02e0*/  CS2R R20, SRZ ;  /* 0x0000000000147805 */ /* 0x000fc6000001ff00 */
[----:B------:R-:W-:-:S03]  /*02f0*/  IMAD.WIDE R10, R13, 0x4, R16 ;  /* 0x000000040d0a7825 */ /* 0x000fc600078e0210 */
[----:B------:R1:W3:Y:S01]  /*0300*/  @P6 LDG.E.EL R20, desc[UR6][R4.64] ;  /* 0x0000000604146981 */ /* 0x0002e2000c2e1900 */
[--C-:B------:R-:W-:Y:S01]  /*0310*/  IMAD.WIDE R12, R23, 0x4, R16.reuse ;  /* 0x00000004170c7825 */ /* 0x100fe200078e0210 */
[----:B------:R-:W-:Y:S02]  /*0320*/  CS2R R22, SRZ ;  /* 0x0000000000167805 */ /* 0x000fe4000001ff00 */
[----:B------:R-:W4:Y:S01]  /*0330*/  @P5 LDG.E.EL R21, desc[UR6][R6.64] ;  /* 0x0000000606155981 */ /* 0x000f22000c2e1900 */
[----:B------:R-:W-:Y:S01]  /*0340*/  IMAD.WIDE R16, R25, 0x4, R16 ;  /* 0x0000000419107825 */ /* 0x000fe200078e0210 */
[----:B------:R-:W-:Y:S02]  /*0350*/  CS2R R24, SRZ ;  /* 0x0000000000187805 */ /* 0x000fe4000001ff00 */
[----:B------:R-:W5:Y:S01]  /*0360*/  @P4 LDG.E.EL R22, desc[UR6][R8.64] ;  /* 0x0000000608164981 */ /* 0x000f62000c2e1900 */
[----:B------:R-:W-:-:S03]  /*0370*/  IMAD.MOV.U32 R26, RZ, RZ, RZ ;  /* 0x000000ffff1a7224 */ /* 0x000fc600078e00ff */
[----:B------:R-:W5:Y:S04]  /*0380*/  @P3 LDG.E.EL R24, desc[UR6][R10.64] ;  /* 0x000000060a183981 */ /* 0x000f68000c2e1900 */
[----:B------:R1:W5:Y:S04]  /*0390*/  @P2 LDG.E.EL R23, desc[UR6][R12.64] ;  /* 0x000000060c172981 */ /* 0x000368000c2e1900 */
[----:B------:R1:W5:Y:S04]  /*03a0*/  @P1 LDG.E.EL R26, desc[UR6][R2.64] ;  /* 0x00000006021a1981 */ /* 0x000368000c2e1900 */
[----:B------:R-:W5:Y:S01]  /*03b0*/  @P0 LDG.E.EL R25, desc[UR6][R16.64] ;  /* 0x0000000610190981 */ /* 0x000f62000c2e1900 */
[----:B------:R-:W1:Y:S01]  /*03c0*/  S2R R27, SR_TID.X ;  /* 0x00000000001b7919 */ /* 0x000e620000002100 */
[----:B------:R-:W1:Y:S01]  /*03d0*/  S2UR UR5, SR_CgaCtaId ;  /* 0x00000000000579c3 */ /* 0x000e620000008800 */
[----:B------:R-:W-:Y:S01]  /*03e0*/  UMOV UR4, 0x400 ;  /* 0x0000040000047882 */ /* 0x000fe20000000000 */
[----:B-1----:R-:W-:Y:S01]  /*03f0*/  IMAD.SHL.U32 R4, R27, 0x40, RZ ;  /* 0x000000401b047824 */ /* 0x002fe200078e00ff */
[----:B------:R-:W-:-:S04]  /*0400*/  SHF.R.U32.HI R5, RZ, 0x4, R27 ;  /* 0x00000004ff057819 */ /* 0x000fc8000001161b */
[----:B------:R-:W-:Y:S02]  /*0410*/  SGXT.U32 R5, R5, 0x3 ;  /* 0x000000030505781a */ /* 0x000fe40000000000 */
[----:B------:R-:W-:Y:S01]  /*0420*/  LOP3.LUT R4, R4, 0x3c0, RZ, 0xc0, !PT ;  /* 0x000003c004047812 */ /* 0x000fe200078ec0ff */
[----:B0-----:R-:W-:-:S03]  /*0430*/  UPRMT UR4, UR5, 0x654, UR4 ;  /* 0x0000065405047896 */ /* 0x001fc60008000004 */
[----:B------:R-:W-:-:S04]  /*0440*/  LOP3.LUT R5, R4, R5, RZ, 0xfc, !PT ;  /* 0x0000000504057212 */ /* 0x000fc800078efcff */
[----:B------:R-:W-:-:S04]  /*0450*/  LEA.HI R5, R4, R5, RZ, 0x1c ;  /* 0x0000000504057211 */ /* 0x000fc800078fe0ff */
[----:B------:R-:W-:Y:S01]  /*0460*/  LEA R13, R5, UR4, 0x2 ;  /* 0x00000004050d7c11 */ /* 0x000fe2000f8e10ff */
[----:B------:R-:W-:Y:S01]  /*0470*/  IMAD.SHL.U32 R8, R27, 0x4, RZ ;  /* 0x000000041b087824 */ /* 0x000fe200078e00ff */
[----:B------:R-:W-:-:S04]  /*0480*/  SHF.R.U32.HI R2, RZ, 0x2, R27 ;  /* 0x00000002ff027819 */ /* 0x000fc8000001161b */
[----:B------:R-:W-:Y:S02]  /*0490*/  LOP3.LUT R8, R8, 0x1fc, RZ, 0xc0, !PT ;  /* 0x000001fc08087812 */ /* 0x000fe400078ec0ff */
[----:B------:R-:W-:-:S05]  /*04a0*/  LOP3.LUT R3, R2, 0x1c, RZ, 0xc0, !PT ;  /* 0x0000001c02037812 */ /* 0x000fca00078ec0ff */
[----:B------:R-:W-:-:S05]  /*04b0*/  IMAD.IADD R3, R8, 0x1, R3 ;  /* 0x0000000108037824 */ /* 0x000fca00078e0203 */
[----:B------:R-:W-:Y:S01]  /*04c0*/  LEA R4, R3, UR4, 0x2 ;  /* 0x0000000403047c11 */ /* 0x000fe2000f8e10ff */
[----:B------:R-:W-:Y:S01]  /*04d0*/  IMAD.SHL.U32 R18, R18, 0x4, RZ ;  /* 0x0000000412127824 */ /* 0x000fe200078e00ff */
[----:B------:R-:W0:Y:S04]  /*04e0*/  LDC.64 R2, c[0x0][0x218] ;  /* 0x00008600ff027b82 */ /* 0x000e280000000a00 */
[----:B------:R-:W-:-:S04]  /*04f0*/  LOP3.LUT R18, R19, 0x3c, R18, 0xf8, !PT ;  /* 0x0000003c13127812 */ /* 0x000fc800078ef812 */
[----:B------:R-:W-:-:S04]  /*0500*/  SHF.R.S32.HI R9, RZ, 0x1f, R18 ;  /* 0x0000001fff097819 */ /* 0x000fc80000011412 */
[----:B------:R-:W-:-:S04]  /*0510*/  LEA.HI R9, R9, R18, RZ, 0xa ;  /* 0x0000001209097211 */ /* 0x000fc800078f50ff */
[----:B------:R-:W-:Y:S02]  /*0520*/  LOP3.LUT R11, R9, 0xfffffc00, RZ, 0xc0, !PT ;  /* 0xfffffc00090b7812 */ /* 0x000fe400078ec0ff */
[----:B------:R-:W-:Y:S02]  /*0530*/  LOP3.LUT R12, R8, 0x200, RZ, 0xfc, !PT ;  /* 0x00000200080c7812 */ /* 0x000fe400078efcff */
[----:B------:R-:W-:Y:S01]  /*0540*/  SHF.R.S32.HI R10, RZ, 0xa, R9 ;  /* 0x0000000aff0a7819 */ /* 0x000fe20000011409 */
[C---:B------:R-:W-:Y:S01]  /*0550*/  IMAD.IADD R11, R18.reuse, 0x1, -R11 ;  /* 0x00000001120b7824 */ /* 0x040fe200078e0a0b */
[----:B------:R-:W-:Y:S02]  /*0560*/  ISETP.GE.AND P0, PT, R18, 0x200000, PT ;  /* 0x002000001200780c */ /* 0x000fe40003f06270 */
[----:B------:R-:W-:Y:S02]  /*0570*/  LOP3.LUT R9, R15, R0, RZ, 0xfc, !PT ;  /* 0x000000000f097212 */ /* 0x000fe400078efcff */
[----:B------:R-:W-:-:S02]  /*0580*/  LOP3.LUT R0, R15, 0x8, R0, 0xfe, !PT ;  /* 0x000000080f007812 */ /* 0x000fc400078efe00 */
[----:B------:R-:W-:Y:S01]  /*0590*/  SHF.R.U32.HI R12, RZ, 0x4, R12 ;  /* 0x00000004ff0c7819 */ /* 0x000fe2000001160c */
[----:B------:R-:W-:Y:S01]  /*05a0*/  IMAD R10, R10, 0x2400, R11 ;  /* 0x000024000a0a7824 */ /* 0x000fe200078e020b */
[C---:B------:R-:W-:Y:S02]  /*05b0*/  ISETP.LT.AND P1, PT, R9.reuse, 0x9, !P0 ;  /* 0x000000090900780c */ /* 0x040fe40004721270 */
[----:B------:R-:W-:Y:S02]  /*05c0*/  ISETP.LT.AND P0, PT, R0, 0x9, !P0 ;  /* 0x000000090000780c */ /* 0x000fe40004701270 */
[----:B------:R-:W-:Y:S01]  /*05d0*/  LOP3.LUT R11, R12, 0x3c, RZ, 0xc0, !PT ;  /* 0x0000003c0c0b7812 */ /* 0x000fe200078ec0ff */
[----:B------:R-:W-:-:S04]  /*05e0*/  IMAD R9, R9, 0x400, R10 ;  /* 0x0000040009097824 */ /* 0x000fc800078e020a */
[----:B------:R-:W-:Y:S02]  /*05f0*/  IMAD.IADD R11, R8, 0x1, R11 ;  /* 0x00000001080b7824 */ /* 0x000fe400078e020b */
[----:B0-----:R-:W-:-:S03]  /*0600*/  IMAD.WIDE R8, R9, 0x4, R2 ;  /* 0x0000000409087825 */ /* 0x001fc600078e0202 */
[----:B------:R-:W-:Y:S01]  /*0610*/  LEA R11, R11, UR4, 0x2 ;  /* 0x000000040b0b7c11 */ /* 0x000fe2000f8e10ff */
[----:B--2---:R-:W-:Y:S04]  /*0620*/  STS [R13+0x20], R14 ;  /* 0x0000200e0d007388 */ /* 0x004fe80000000800 */
[----:B---3--:R-:W-:Y:S04]  /*0630*/  STS [R13+0x40], R20 ;  /* 0x000040140d007388 */ /* 0x008fe80000000800 */
[----:B----4-:R-:W-:Y:S04]  /*0640*/  STS [R13+0x60], R21 ;  /* 0x000060150d007388 */ /* 0x010fe80000000800 */
[----:B-----5:R-:W-:Y:S04]  /*0650*/  STS [R13+0x80], R22 ;  /* 0x000080160d007388 */ /* 0x020fe80000000800 */
[----:B------:R-:W-:Y:S04]  /*0660*/  STS [R13+0xa0], R24 ;  /* 0x0000a0180d007388 */ /* 0x000fe80000000800 */
[----:B------:R-:W-:Y:S04]  /*0670*/  STS [R13+0xc0], R23 ;  /* 0x0000c0170d007388 */ /* 0x000fe80000000800 */
[----:B------:R-:W-:Y:S04]  /*0680*/  STS [R13], R26 ;  /* 0x0000001a0d007388 */ /* 0x000fe80000000800 */
[----:B------:R-:W-:Y:S01]  /*0690*/  STS [R13+0xe0], R25 ;  /* 0x0000e0190d007388 */ /* 0x000fe20000000800 */
[----:B------:R-:W-:Y:S06]  /*06a0*/  BAR.SYNC.DEFER_BLOCKING 0x0 ;  /* 0x0000000000007b1d */ /* 0x000fec0000010000 */
[----:B------:R-:W0:Y:S04]  /*06b0*/  LDS.128 R4, [R4] ;  /* 0x0000000004047984 */ /* 0x000e280000000c00 */
[----:B0-----:R0:W-:Y:S02]  /*06c0*/  @P1 STG.E.128 desc[UR6][R8.64], R4 ;  /* 0x0000000408001986 */ /* 0x0011e4000c101d06 */
[----:B0-----:R-:W-:Y:S05]  /*06d0*/  @!P0 EXIT ;  /* 0x000000000000894d */ /* 0x001fea0003800000 */
[----:B------:R-:W1:Y:S01]  /*06e0*/  LDS.128 R12, [R11+0x800] ;  /* 0x000800000b0c7984 */ /* 0x000e620000000c00 */
[----:B0-----:R-:W-:-:S04]  /*06f0*/  IMAD R5, R0, 0x400, R10 ;  /* 0x0000040000057824 */ /* 0x001fc800078e020a */
[----:B------:R-:W-:-:S05]  /*0700*/  IMAD.WIDE R2, R5, 0x4, R2 ;  /* 0x0000000405027825 */ /* 0x000fca00078e0202 */
[----:B-1----:R-:W-:Y:S01]  /*0710*/  STG.E.128 desc[UR6][R2.64], R12 ;  /* 0x0000000c02007986 */ /* 0x002fe2000c101d06 */
[----:B------:R-:W-:Y:S05]  /*0720*/  EXIT ;  /* 0x000000000000794d */ /* 0x000fea0003800000 */
.L_x_0:
[----:B------:R-:W-:-:S00]  /*0730*/  BRA `(.L_x_0) ;  /* 0xfffffffc00fc7947 */ /* 0x000fc0000383ffff */
[----:B------:R-:W-:-:S00]  /*0740*/  NOP ;  /* 0x0000000000007918 */ /* 0x000fc00000000000 */
        /* <DEDUP_REMOVED lines=11> */
.L_x_1:


//--------------------- .nv.shared.triton_poi_fused_5 --------------------------
	.section	.nv.shared.triton_poi_fused_5,"aw",@nobits
	.sectionflags	@""
	.align	16
	.zero		1024


//--------------------- .nv.constant0.triton_poi_fused_5 --------------------------
	.section	.nv.constant0.triton_poi_fused_5,"a",@progbits
	.sectionflags	@""
	.align	4
.nv.constant0.triton_poi_fused_5:
	.zero		552
